//
// Generated by NVIDIA NVVM Compiler
//
// Compiler Build ID: CL-36424714
// Cuda compilation tools, release 13.0, V13.0.88
// Based on NVVM 20.0.0
//

.version 9.0
.target sm_100
.address_size 64

	// .globl	_Z4kernPiiS_S_

.visible .entry _Z4kernPiiS_S_(
	.param .u64 .ptr .align 1 _Z4kernPiiS_S__param_0,
	.param .u32 _Z4kernPiiS_S__param_1,
	.param .u64 .ptr .align 1 _Z4kernPiiS_S__param_2,
	.param .u64 .ptr .align 1 _Z4kernPiiS_S__param_3
)
{
	.reg .pred 	%p<25>;
	.reg .b32 	%r<113>;
	.reg .b64 	%rd<47>;

	ld.param.u64 	%rd9, [_Z4kernPiiS_S__param_0];
	ld.param.u32 	%r64, [_Z4kernPiiS_S__param_1];
	ld.param.u64 	%rd10, [_Z4kernPiiS_S__param_2];
	ld.param.u64 	%rd8, [_Z4kernPiiS_S__param_3];
	cvta.to.global.u64 	%rd1, %rd10;
	cvta.to.global.u64 	%rd2, %rd9;
	setp.lt.s32 	%p1, %r64, 1;
	mov.b32 	%r89, 0;
	@%p1 bra 	$L__BB0_41;
	and.b32  	%r1, %r64, 7;
	setp.lt.u32 	%p2, %r64, 8;
	mov.b32 	%r105, 0;
	mov.u32 	%r89, %r105;
	@%p2 bra 	$L__BB0_20;
	and.b32  	%r105, %r64, 2147483640;
	neg.s32 	%r87, %r105;
	add.s64 	%rd46, %rd2, 16;
	mov.b32 	%r89, 0;
$L__BB0_3:
	.pragma "nounroll";
	ld.global.u32 	%r6, [%rd46+-16];
	and.b32  	%r69, %r6, -2147483647;
	setp.ne.s32 	%p3, %r69, 1;
	@%p3 bra 	$L__BB0_5;
	mul.wide.s32 	%rd11, %r89, 4;
	add.s64 	%rd12, %rd1, %rd11;
	st.global.u32 	[%rd12], %r6;
	add.s32 	%r89, %r89, 1;
$L__BB0_5:
	ld.global.u32 	%r9, [%rd46+-12];
	and.b32  	%r70, %r9, -2147483647;
	setp.ne.s32 	%p4, %r70, 1;
	@%p4 bra 	$L__BB0_7;
	mul.wide.s32 	%rd13, %r89, 4;
	add.s64 	%rd14, %rd1, %rd13;
	st.global.u32 	[%rd14], %r9;
	add.s32 	%r89, %r89, 1;
$L__BB0_7:
	ld.global.u32 	%r12, [%rd46+-8];
	and.b32  	%r71, %r12, -2147483647;
	setp.ne.s32 	%p5, %r71, 1;
	@%p5 bra 	$L__BB0_9;
	mul.wide.s32 	%rd15, %r89, 4;
	add.s64 	%rd16, %rd1, %rd15;
	st.global.u32 	[%rd16], %r12;
	add.s32 	%r89, %r89, 1;
$L__BB0_9:
	ld.global.u32 	%r15, [%rd46+-4];
	and.b32  	%r72, %r15, -2147483647;
	setp.ne.s32 	%p6, %r72, 1;
	@%p6 bra 	$L__BB0_11;
	mul.wide.s32 	%rd17, %r89, 4;
	add.s64 	%rd18, %rd1, %rd17;
	st.global.u32 	[%rd18], %r15;
	add.s32 	%r89, %r89, 1;
$L__BB0_11:
	ld.global.u32 	%r18, [%rd46];
	and.b32  	%r73, %r18, -2147483647;
	setp.ne.s32 	%p7, %r73, 1;
	@%p7 bra 	$L__BB0_13;
	mul.wide.s32 	%rd19, %r89, 4;
	add.s64 	%rd20, %rd1, %rd19;
	st.global.u32 	[%rd20], %r18;
	add.s32 	%r89, %r89, 1;
$L__BB0_13:
	ld.global.u32 	%r21, [%rd46+4];
	and.b32  	%r74, %r21, -2147483647;
	setp.ne.s32 	%p8, %r74, 1;
	@%p8 bra 	$L__BB0_15;
	mul.wide.s32 	%rd21, %r89, 4;
	add.s64 	%rd22, %rd1, %rd21;
	st.global.u32 	[%rd22], %r21;
	add.s32 	%r89, %r89, 1;
$L__BB0_15:
	ld.global.u32 	%r24, [%rd46+8];
	and.b32  	%r75, %r24, -2147483647;
	setp.ne.s32 	%p9, %r75, 1;
	@%p9 bra 	$L__BB0_17;
	mul.wide.s32 	%rd23, %r89, 4;
	add.s64 	%rd24, %rd1, %rd23;
	st.global.u32 	[%rd24], %r24;
	add.s32 	%r89, %r89, 1;
$L__BB0_17:
	ld.global.u32 	%r27, [%rd46+12];
	and.b32  	%r76, %r27, -2147483647;
	setp.ne.s32 	%p10, %r76, 1;
	@%p10 bra 	$L__BB0_19;
	mul.wide.s32 	%rd25, %r89, 4;
	add.s64 	%rd26, %rd1, %rd25;
	st.global.u32 	[%rd26], %r27;
	add.s32 	%r89, %r89, 1;
$L__BB0_19:
	add.s32 	%r87, %r87, 8;
	add.s64 	%rd46, %rd46, 32;
	setp.ne.s32 	%p11, %r87, 0;
	@%p11 bra 	$L__BB0_3;
$L__BB0_20:
	setp.eq.s32 	%p12, %r1, 0;
	@%p12 bra 	$L__BB0_41;
	and.b32  	%r34, %r64, 3;
	setp.lt.u32 	%p13, %r1, 4;
	@%p13 bra 	$L__BB0_31;
	mul.wide.u32 	%rd27, %r105, 4;
	add.s64 	%rd6, %rd2, %rd27;
	ld.global.u32 	%r35, [%rd6];
	and.b32  	%r78, %r35, -2147483647;
	setp.ne.s32 	%p14, %r78, 1;
	@%p14 bra 	$L__BB0_24;
	mul.wide.s32 	%rd28, %r89, 4;
	add.s64 	%rd29, %rd1, %rd28;
	st.global.u32 	[%rd29], %r35;
	add.s32 	%r89, %r89, 1;
$L__BB0_24:
	ld.global.u32 	%r38, [%rd6+4];
	and.b32  	%r79, %r38, -2147483647;
	setp.ne.s32 	%p15, %r79, 1;
	@%p15 bra 	$L__BB0_26;
	mul.wide.s32 	%rd30, %r89, 4;
	add.s64 	%rd31, %rd1, %rd30;
	st.global.u32 	[%rd31], %r38;
	add.s32 	%r89, %r89, 1;
$L__BB0_26:
	ld.global.u32 	%r41, [%rd6+8];
	and.b32  	%r80, %r41, -2147483647;
	setp.ne.s32 	%p16, %r80, 1;
	@%p16 bra 	$L__BB0_28;
	mul.wide.s32 	%rd32, %r89, 4;
	add.s64 	%rd33, %rd1, %rd32;
	st.global.u32 	[%rd33], %r41;
	add.s32 	%r89, %r89, 1;
$L__BB0_28:
	ld.global.u32 	%r44, [%rd6+12];
	and.b32  	%r81, %r44, -2147483647;
	setp.ne.s32 	%p17, %r81, 1;
	@%p17 bra 	$L__BB0_30;
	mul.wide.s32 	%rd34, %r89, 4;
	add.s64 	%rd35, %rd1, %rd34;
	st.global.u32 	[%rd35], %r44;
	add.s32 	%r89, %r89, 1;
$L__BB0_30:
	add.s32 	%r105, %r105, 4;
$L__BB0_31:
	setp.eq.s32 	%p18, %r34, 0;
	@%p18 bra 	$L__BB0_41;
	setp.eq.s32 	%p19, %r34, 1;
	@%p19 bra 	$L__BB0_38;
	mul.wide.u32 	%rd36, %r105, 4;
	add.s64 	%rd7, %rd2, %rd36;
	ld.global.u32 	%r51, [%rd7];
	and.b32  	%r83, %r51, -2147483647;
	setp.ne.s32 	%p20, %r83, 1;
	@%p20 bra 	$L__BB0_35;
	mul.wide.s32 	%rd37, %r89, 4;
	add.s64 	%rd38, %rd1, %rd37;
	st.global.u32 	[%rd38], %r51;
	add.s32 	%r89, %r89, 1;
$L__BB0_35:
	ld.global.u32 	%r54, [%rd7+4];
	and.b32  	%r84, %r54, -2147483647;
	setp.ne.s32 	%p21, %r84, 1;
	@%p21 bra 	$L__BB0_37;
	mul.wide.s32 	%rd39, %r89, 4;
	add.s64 	%rd40, %rd1, %rd39;
	st.global.u32 	[%rd40], %r54;
	add.s32 	%r89, %r89, 1;
$L__BB0_37:
	add.s32 	%r105, %r105, 2;
$L__BB0_38:
	and.b32  	%r85, %r64, 1;
	setp.eq.b32 	%p22, %r85, 1;
	not.pred 	%p23, %p22;
	@%p23 bra 	$L__BB0_41;
	mul.wide.u32 	%rd41, %r105, 4;
	add.s64 	%rd42, %rd2, %rd41;
	ld.global.u32 	%r61, [%rd42];
	and.b32  	%r86, %r61, -2147483647;
	setp.ne.s32 	%p24, %r86, 1;
	@%p24 bra 	$L__BB0_41;
	mul.wide.s32 	%rd43, %r89, 4;
	add.s64 	%rd44, %rd1, %rd43;
	st.global.u32 	[%rd44], %r61;
	add.s32 	%r89, %r89, 1;
$L__BB0_41:
	cvta.to.global.u64 	%rd45, %rd8;
	st.global.u32 	[%rd45], %r89;
	ret;

}


// ===== COMPILED SASS (sm_100) =====

	.target	sm_100

	.elftype	@"ET_EXEC"


//--------------------- .note.nv.tkinfo           --------------------------
	.section	.note.nv.tkinfo,"",@"SHT_NOTE"
	.sectionflags	@"SHF_NOTE_NV_TKINFO"
	.tkinfo
        /*0018*/ 	.word	0x00000002
        /*0030*/ 	.string	""
        /*0030*/ 	.string	"ptxas"
        /*0030*/ 	.string	"Cuda compilation tools, release 13.0, V13.0.88"
        /*0030*/ 	.string	"Build cuda_13.0.r13.0/compiler.36424714_0"
        /*0030*/ 	.string	"-arch sm_100 -m 64 "



//--------------------- .note.nv.cuinfo           --------------------------
	.section	.note.nv.cuinfo,"",@"SHT_NOTE"
	.sectionflags	@"SHF_NOTE_NV_CUINFO"
        /*0018*/ 	.short	0x0002
        /*001a*/ 	.short	0x0064
        /*001c*/ 	.short	0x0082
	.zero		2


//--------------------- .nv.info                  --------------------------
	.section	.nv.info,"",@"SHT_CUDA_INFO"
	.align	4


	//----- nvinfo : EIATTR_REGCOUNT
	.align		4
        /*0000*/ 	.byte	0x04, 0x2f
        /*0002*/ 	.short	(.L_1 - .L_0)
	.align		4
.L_0:
        /*0004*/ 	.word	index@(_Z4kernPiiS_S_)
        /*0008*/ 	.word	0x00000012


	//----- nvinfo : EIATTR_FRAME_SIZE
	.align		4
.L_1:
        /*000c*/ 	.byte	0x04, 0x11
        /*000e*/ 	.short	(.L_3 - .L_2)
	.align		4
.L_2:
        /*0010*/ 	.word	index@(_Z4kernPiiS_S_)
        /*0014*/ 	.word	0x00000000


	//----- nvinfo : EIATTR_MIN_STACK_SIZE
	.align		4
.L_3:
        /*0018*/ 	.byte	0x04, 0x12
        /*001a*/ 	.short	(.L_5 - .L_4)
	.align		4
.L_4:
        /*001c*/ 	.word	index@(_Z4kernPiiS_S_)
        /*0020*/ 	.word	0x00000000
.L_5:


//--------------------- .nv.compat                --------------------------
	.section	.nv.compat,"",@"SHT_CUDA_COMPAT_INFO"
	.align	4
        /*0000*/ 	.byte	0x02, 0x09, 0x00, 0x00, 0x02, 0x02, 0x01, 0x00, 0x02, 0x05, 0x05, 0x00, 0x03, 0x07, 0x01, 0x01
        /*0010*/ 	.byte	0x02, 0x03, 0x00, 0x00, 0x02, 0x06, 0x01, 0x00, 0x04, 0x0b, 0x08, 0x00, 0x09, 0x00, 0x00, 0x00
        /*0020*/ 	.byte	0x00, 0x00, 0x00, 0x00


//--------------------- .nv.info._Z4kernPiiS_S_   --------------------------
	.section	.nv.info._Z4kernPiiS_S_,"",@"SHT_CUDA_INFO"
	.sectionflags	@""
	.align	4


	//----- nvinfo : EIATTR_CUDA_API_VERSION
	.align		4
        /*0000*/ 	.byte	0x04, 0x37
        /*0002*/ 	.short	(.L_7 - .L_6)
.L_6:
        /*0004*/ 	.word	0x00000082


	//----- nvinfo : EIATTR_KPARAM_INFO
	.align		4
.L_7:
        /*0008*/ 	.byte	0x04, 0x17
        /*000a*/ 	.short	(.L_9 - .L_8)
.L_8:
        /*000c*/ 	.word	0x00000000
        /*0010*/ 	.short	0x0003
        /*0012*/ 	.short	0x0018
        /*0014*/ 	.byte	0x00, 0xf5, 0x21, 0x00


	//----- nvinfo : EIATTR_KPARAM_INFO
	.align		4
.L_9:
        /*0018*/ 	.byte	0x04, 0x17
        /*001a*/ 	.short	(.L_11 - .L_10)
.L_10:
        /*001c*/ 	.word	0x00000000
        /*0020*/ 	.short	0x0002
        /*0022*/ 	.short	0x0010
        /*0024*/ 	.byte	0x00, 0xf5, 0x21, 0x00


	//----- nvinfo : EIATTR_KPARAM_INFO
	.align		4
.L_11:
        /*0028*/ 	.byte	0x04, 0x17
        /*002a*/ 	.short	(.L_13 - .L_12)
.L_12:
        /*002c*/ 	.word	0x00000000
        /*0030*/ 	.short	0x0001
        /*0032*/ 	.short	0x0008
        /*0034*/ 	.byte	0x00, 0xf0, 0x11, 0x00


	//----- nvinfo : EIATTR_KPARAM_INFO
	.align		4
.L_13:
        /*0038*/ 	.byte	0x04, 0x17
        /*003a*/ 	.short	(.L_15 - .L_14)
.L_14:
        /*003c*/ 	.word	0x00000000
        /*0040*/ 	.short	0x0000
        /*0042*/ 	.short	0x0000
        /*0044*/ 	.byte	0x00, 0xf5, 0x21, 0x00


	//----- nvinfo : EIATTR_SPARSE_MMA_MASK
	.align		4
.L_15:
        /*0048*/ 	.byte	0x03, 0x50
        /*004a*/ 	.short	0x0000


	//----- nvinfo : EIATTR_MAXREG_COUNT
	.align		4
        /*004c*/ 	.byte	0x03, 0x1b
        /*004e*/ 	.short	0x00ff


	//----- nvinfo : EIATTR_MERCURY_ISA_VERSION
	.align		4
        /*0050*/ 	.byte	0x03, 0x5f
        /*0052*/ 	.short	0x0101


	//----- nvinfo : EIATTR_VRC_CTA_INIT_COUNT
	.align		4
        /*0054*/ 	.byte	0x02, 0x4a
	.zero		1
	.zero		1


	//----- nvinfo : EIATTR_EXIT_INSTR_OFFSETS
	.align		4
        /*0058*/ 	.byte	0x04, 0x1c
        /*005a*/ 	.short	(.L_17 - .L_16)


	//   ....[0]....
.L_16:
        /*005c*/ 	.word	0x00000990


	//----- nvinfo : EIATTR_CBANK_PARAM_SIZE
	.align		4
.L_17:
        /*0060*/ 	.byte	0x03, 0x19
        /*0062*/ 	.short	0x0020


	//----- nvinfo : EIATTR_PARAM_CBANK
	.align		4
        /*0064*/ 	.byte	0x04, 0x0a
        /*0066*/ 	.short	(.L_19 - .L_18)
	.align		4
.L_18:
        /*0068*/ 	.word	index@(.nv.constant0._Z4kernPiiS_S_)
        /*006c*/ 	.short	0x0380
        /*006e*/ 	.short	0x0020


	//----- nvinfo : EIATTR_SW_WAR
	.align		4
.L_19:
        /*0070*/ 	.byte	0x04, 0x36
        /*0072*/ 	.short	(.L_21 - .L_20)
.L_20:
        /*0074*/ 	.word	0x00000008
.L_21:


//--------------------- .nv.callgraph             --------------------------
	.section	.nv.callgraph,"",@"SHT_CUDA_CALLGRAPH"
	.align	4
	.sectionentsize	8
	.align		4
        /*0000*/ 	.word	0x00000000
	.align		4
        /*0004*/ 	.word	0xffffffff
	.align		4
        /*0008*/ 	.word	0x00000000
	.align		4
        /*000c*/ 	.word	0xfffffffe
	.align		4
        /*0010*/ 	.word	0x00000000
	.align		4
        /*0014*/ 	.word	0xfffffffd
	.align		4
        /*0018*/ 	.word	0x00000000
	.align		4
        /*001c*/ 	.word	0xfffffffc


//--------------------- .text._Z4kernPiiS_S_      --------------------------
	.section	.text._Z4kernPiiS_S_,"ax",@progbits
	.align	128
        .global         _Z4kernPiiS_S_
        .type           _Z4kernPiiS_S_,@function
        .size           _Z4kernPiiS_S_,(.L_x_6 - _Z4kernPiiS_S_)
        .other          _Z4kernPiiS_S_,@"STO_CUDA_ENTRY STV_DEFAULT"
_Z4kernPiiS_S_:
.text._Z4kernPiiS_S_:
[----:B------:R-:W-:Y:S01]  /*0000*/  LDC R1, c[0x0][0x37c] ;  /* 0x0000df00ff017b82 */ /* 0x000fe20000000800 */
[----:B------:R-:W0:Y:S01]  /*0010*/  LDCU UR4, c[0x0][0x388] ;  /* 0x00007100ff0477ac */ /* 0x000e220008000800 */
[----:B------:R-:W-:Y:S01]  /*0020*/  IMAD.MOV.U32 R0, RZ, RZ, RZ ;  /* 0x000000ffff007224 */ /* 0x000fe200078e00ff */
[----:B------:R-:W1:Y:S01]  /*0030*/  LDCU.64 UR10, c[0x0][0x358] ;  /* 0x00006b00ff0a77ac */ /* 0x000e620008000a00 */
[----:B0-----:R-:W-:-:S09]  /*0040*/  UISETP.GE.AND UP0, UPT, UR4, 0x1, UPT ;  /* 0x000000010400788c */ /* 0x001fd2000bf06270 */
[----:B-1----:R-:W-:Y:S05]  /*0050*/  BRA.U !UP0, `(.L_x_0) ;  /* 0x0000000908447547 */ /* 0x002fea000b800000 */
[----:B------:R-:W-:Y:S01]  /*0060*/  UISETP.GE.U32.AND UP1, UPT, UR4, 0x8, UPT ;  /* 0x000000080400788c */ /* 0x000fe2000bf26070 */
[----:B------:R-:W-:Y:S01]  /*0070*/  IMAD.MOV.U32 R2, RZ, RZ, RZ ;  /* 0x000000ffff027224 */ /* 0x000fe200078e00ff */
[----:B------:R-:W-:Y:S01]  /*0080*/  ULOP3.LUT UR8, UR4, 0x7, URZ, 0xc0, !UPT ;  /* 0x0000000704087892 */ /* 0x000fe2000f8ec0ff */
[----:B------:R-:W-:-:S03]  /*0090*/  IMAD.MOV.U32 R0, RZ, RZ, RZ ;  /* 0x000000ffff007224 */ /* 0x000fc600078e00ff */
[----:B------:R-:W-:-:S03]  /*00a0*/  UISETP.NE.AND UP0, UPT, UR8, URZ, UPT ;  /* 0x000000ff0800728c */ /* 0x000fc6000bf05270 */
[----:B------:R-:W-:Y:S08]  /*00b0*/  BRA.U !UP1, `(.L_x_1) ;  /* 0x0000000509187547 */ /* 0x000ff0000b800000 */
[----:B------:R-:W0:Y:S01]  /*00c0*/  LDCU.64 UR6, c[0x0][0x380] ;  /* 0x00007000ff0677ac */ /* 0x000e220008000a00 */
[----:B------:R-:W-:Y:S01]  /*00d0*/  HFMA2 R0, -RZ, RZ, 0, 0 ;  /* 0x00000000ff007431 */ /* 0x000fe200000001ff */
[----:B------:R-:W-:-:S06]  /*00e0*/  ULOP3.LUT UR4, UR4, 0x7ffffff8, URZ, 0xc0, !UPT ;  /* 0x7ffffff804047892 */ /* 0x000fcc000f8ec0ff */
[----:B------:R-:W-:Y:S01]  /*00f0*/  IMAD.U32 R2, RZ, RZ, UR4 ;  /* 0x00000004ff027e24 */ /* 0x000fe2000f8e00ff */
[----:B0-----:R-:W-:-:S04]  /*0100*/  UIADD3 UR5, UP1, UPT, UR6, 0x10, URZ ;  /* 0x0000001006057890 */ /* 0x001fc8000ff3e0ff */
[----:B------:R-:W-:Y:S02]  /*0110*/  UIADD3.X UR6, UPT, UPT, URZ, UR7, URZ, UP1, !UPT ;  /* 0x00000007ff067290 */ /* 0x000fe40008ffe4ff */
[----:B------:R-:W-:Y:S01]  /*0120*/  IMAD.U32 R4, RZ, RZ, UR5 ;  /* 0x00000005ff047e24 */ /* 0x000fe2000f8e00ff */
[----:B------:R-:W-:-:S03]  /*0130*/  UIADD3 UR7, UPT, UPT, -UR4, URZ, URZ ;  /* 0x000000ff04077290 */ /* 0x000fc6000fffe1ff */
[----:B------:R-:W-:-:S09]  /*0140*/  IMAD.U32 R5, RZ, RZ, UR6 ;  /* 0x00000006ff057e24 */ /* 0x000fd2000f8e00ff */
.L_x_2:
[----:B0-----:R-:W2:Y:S02]  /*0150*/  LDG.E R11, desc[UR10][R4.64+-0x10] ;  /* 0xfffff00a040b7981 */ /* 0x001ea4000c1e1900 */
[----:B--2---:R-:W-:-:S04]  /*0160*/  LOP3.LUT R3, R11, 0x80000001, RZ, 0xc0, !PT ;  /* 0x800000010b037812 */ /* 0x004fc800078ec0ff */
[----:B------:R-:W-:-:S13]  /*0170*/  ISETP.NE.AND P0, PT, R3, 0x1, PT ;  /* 0x000000010300780c */ /* 0x000fda0003f05270 */
[----:B------:R-:W0:Y:S02]  /*0180*/  @!P0 LDC.64 R6, c[0x0][0x390] ;  /* 0x0000e400ff068b82 */ /* 0x000e240000000a00 */
[----:B0-----:R-:W-:-:S05]  /*0190*/  @!P0 IMAD.WIDE R6, R0, 0x4, R6 ;  /* 0x0000000400068825 */ /* 0x001fca00078e0206 */
[----:B------:R0:W-:Y:S04]  /*01a0*/  @!P0 STG.E desc[UR10][R6.64], R11 ;  /* 0x0000000b06008986 */ /* 0x0001e8000c10190a */
[----:B------:R-:W2:Y:S01]  /*01b0*/  LDG.E R13, desc[UR10][R4.64+-0xc] ;  /* 0xfffff40a040d7981 */ /* 0x000ea2000c1e1900 */
[----:B------:R-:W-:Y:S02]  /*01c0*/  @!P0 IADD3 R0, PT, PT, R0, 0x1, RZ ;  /* 0x0000000100008810 */ /* 0x000fe40007ffe0ff */
[----:B--2---:R-:W-:-:S04]  /*01d0*/  LOP3.LUT R3, R13, 0x80000001, RZ, 0xc0, !PT ;  /* 0x800000010d037812 */ /* 0x004fc800078ec0ff */
[----:B------:R-:W-:-:S13]  /*01e0*/  ISETP.NE.AND P1, PT, R3, 0x1, PT ;  /* 0x000000010300780c */ /* 0x000fda0003f25270 */
[----:B------:R-:W1:Y:S02]  /*01f0*/  @!P1 LDC.64 R8, c[0x0][0x390] ;  /* 0x0000e400ff089b82 */ /* 0x000e640000000a00 */
[----:B-1----:R-:W-:-:S05]  /*0200*/  @!P1 IMAD.WIDE R8, R0, 0x4, R8 ;  /* 0x0000000400089825 */ /* 0x002fca00078e0208 */
[----:B------:R1:W-:Y:S04]  /*0210*/  @!P1 STG.E desc[UR10][R8.64], R13 ;  /* 0x0000000d08009986 */ /* 0x0003e8000c10190a */
[----:B------:R-:W2:Y:S01]  /*0220*/  LDG.E R15, desc[UR10][R4.64+-0x8] ;  /* 0xfffff80a040f7981 */ /* 0x000ea2000c1e1900 */
[----:B------:R-:W-:Y:S01]  /*0230*/  @!P1 VIADD R0, R0, 0x1 ;  /* 0x0000000100009836 */ /* 0x000fe20000000000 */
[----:B--2---:R-:W-:-:S04]  /*0240*/  LOP3.LUT R3, R15, 0x80000001, RZ, 0xc0, !PT ;  /* 0x800000010f037812 */ /* 0x004fc800078ec0ff */
[----:B------:R-:W-:-:S13]  /*0250*/  ISETP.NE.AND P0, PT, R3, 0x1, PT ;  /* 0x000000010300780c */ /* 0x000fda0003f05270 */
[----:B0-----:R-:W0:Y:S02]  /*0260*/  @!P0 LDC.64 R6, c[0x0][0x390] ;  /* 0x0000e400ff068b82 */ /* 0x001e240000000a00 */
[----:B0-----:R-:W-:-:S05]  /*0270*/  @!P0 IMAD.WIDE R6, R0, 0x4, R6 ;  /* 0x0000000400068825 */ /* 0x001fca00078e0206 */
[----:B------:R0:W-:Y:S04]  /*0280*/  @!P0 STG.E desc[UR10][R6.64], R15 ;  /* 0x0000000f06008986 */ /* 0x0001e8000c10190a */
[----:B------:R-:W2:Y:S01]  /*0290*/  LDG.E R11, desc[UR10][R4.64+-0x4] ;  /* 0xfffffc0a040b7981 */ /* 0x000ea2000c1e1900 */
[----:B------:R-:W-:Y:S01]  /*02a0*/  @!P0 VIADD R0, R0, 0x1 ;  /* 0x0000000100008836 */ /* 0x000fe20000000000 */
[----:B--2---:R-:W-:-:S04]  /*02b0*/  LOP3.LUT R3, R11, 0x80000001, RZ, 0xc0, !PT ;  /* 0x800000010b037812 */ /* 0x004fc800078ec0ff */
[----:B------:R-:W-:-:S13]  /*02c0*/  ISETP.NE.AND P1, PT, R3, 0x1, PT ;  /* 0x000000010300780c */ /* 0x000fda0003f25270 */
[----:B-1----:R-:W1:Y:S02]  /*02d0*/  @!P1 LDC.64 R8, c[0x0][0x390] ;  /* 0x0000e400ff089b82 */ /* 0x002e640000000a00 */
        /* <DEDUP_REMOVED lines=10> */
[----:B------:R-:W-:Y:S02]  /*0380*/  @!P0 IADD3 R0, PT, PT, R0, 0x1, RZ ;  /* 0x0000000100008810 */ /* 0x000fe40007ffe0ff */
        /* <DEDUP_REMOVED lines=12> */
[----:B------:R2:W3:Y:S01]  /*0450*/  LDG.E R13, desc[UR10][R4.64+0xc] ;  /* 0x00000c0a040d7981 */ /* 0x0004e2000c1e1900 */
[----:B------:R-:W-:Y:S01]  /*0460*/  @!P0 VIADD R0, R0, 0x1 ;  /* 0x0000000100008836 */ /* 0x000fe20000000000 */
[----:B------:R-:W-:-:S04]  /*0470*/  UIADD3 UR7, UPT, UPT, UR7, 0x8, URZ ;  /* 0x0000000807077890 */ /* 0x000fc8000fffe0ff */
[----:B------:R-:W-:Y:S01]  /*0480*/  UISETP.NE.AND UP1, UPT, UR7, URZ, UPT ;  /* 0x000000ff0700728c */ /* 0x000fe2000bf25270 */
[----:B--2---:R-:W-:-:S04]  /*0490*/  IADD3 R4, P0, PT, R4, 0x20, RZ ;  /* 0x0000002004047810 */ /* 0x004fc80007f1e0ff */
[----:B------:R-:W-:Y:S02]  /*04a0*/  IADD3.X R5, PT, PT, RZ, R5, RZ, P0, !PT ;  /* 0x00000005ff057210 */ /* 0x000fe400007fe4ff */
[----:B---3--:R-:W-:-:S04]  /*04b0*/  LOP3.LUT R3, R13, 0x80000001, RZ, 0xc0, !PT ;  /* 0x800000010d037812 */ /* 0x008fc800078ec0ff */
[----:B------:R-:W-:-:S13]  /*04c0*/  ISETP.NE.AND P1, PT, R3, 0x1, PT ;  /* 0x000000010300780c */ /* 0x000fda0003f25270 */
[----:B-1----:R-:W1:Y:S02]  /*04d0*/  @!P1 LDC.64 R8, c[0x0][0x390] ;  /* 0x0000e400ff089b82 */ /* 0x002e640000000a00 */
[----:B-1----:R-:W-:-:S04]  /*04e0*/  @!P1 IMAD.WIDE R8, R0, 0x4, R8 ;  /* 0x0000000400089825 */ /* 0x002fc800078e0208 */
[----:B------:R-:W-:Y:S01]  /*04f0*/  @!P1 VIADD R0, R0, 0x1 ;  /* 0x0000000100009836 */ /* 0x000fe20000000000 */
[----:B------:R0:W-:Y:S01]  /*0500*/  @!P1 STG.E desc[UR10][R8.64], R13 ;  /* 0x0000000d08009986 */ /* 0x0001e2000c10190a */
[----:B------:R-:W-:Y:S05]  /*0510*/  BRA.U UP1, `(.L_x_2) ;  /* 0xfffffffd010c7547 */ /* 0x000fea000b83ffff */
.L_x_1:
[----:B------:R-:W-:Y:S05]  /*0520*/  BRA.U !UP0, `(.L_x_0) ;  /* 0x0000000508107547 */ /* 0x000fea000b800000 */
[----:B------:R-:W1:Y:S01]  /*0530*/  LDCU UR4, c[0x0][0x388] ;  /* 0x00007100ff0477ac */ /* 0x000e620008000800 */
[----:B------:R-:W-:Y:S02]  /*0540*/  UISETP.GE.U32.AND UP0, UPT, UR8, 0x4, UPT ;  /* 0x000000040800788c */ /* 0x000fe4000bf06070 */
[----:B-1----:R-:W-:-:S04]  /*0550*/  ULOP3.LUT UR5, UR4, 0x3, URZ, 0xc0, !UPT ;  /* 0x0000000304057892 */ /* 0x002fc8000f8ec0ff */
[----:B------:R-:W-:-:S03]  /*0560*/  UISETP.NE.AND UP1, UPT, UR5, URZ, UPT ;  /* 0x000000ff0500728c */ /* 0x000fc6000bf25270 */
[----:B------:R-:W-:Y:S08]  /*0570*/  BRA.U !UP0, `(.L_x_3) ;  /* 0x00000001087c7547 */ /* 0x000ff0000b800000 */
[----:B------:R-:W1:Y:S02]  /*0580*/  LDC.64 R4, c[0x0][0x380] ;  /* 0x0000e000ff047b82 */ /* 0x000e640000000a00 */
[----:B-1----:R-:W-:-:S05]  /*0590*/  IMAD.WIDE.U32 R4, R2, 0x4, R4 ;  /* 0x0000000402047825 */ /* 0x002fca00078e0004 */
[----:B0-----:R-:W2:Y:S02]  /*05a0*/  LDG.E R11, desc[UR10][R4.64] ;  /* 0x0000000a040b7981 */ /* 0x001ea4000c1e1900 */
[----:B--2---:R-:W-:-:S04]  /*05b0*/  LOP3.LUT R3, R11, 0x80000001, RZ, 0xc0, !PT ;  /* 0x800000010b037812 */ /* 0x004fc800078ec0ff */
[----:B------:R-:W-:-:S13]  /*05c0*/  ISETP.NE.AND P1, PT, R3, 0x1, PT ;  /* 0x000000010300780c */ /* 0x000fda0003f25270 */
[----:B------:R-:W0:Y:S02]  /*05d0*/  @!P1 LDC.64 R6, c[0x0][0x390] ;  /* 0x0000e400ff069b82 */ /* 0x000e240000000a00 */
[----:B0-----:R-:W-:-:S05]  /*05e0*/  @!P1 IMAD.WIDE R6, R0, 0x4, R6 ;  /* 0x0000000400069825 */ /* 0x001fca00078e0206 */
[----:B------:R0:W-:Y:S04]  /*05f0*/  @!P1 STG.E desc[UR10][R6.64], R11 ;  /* 0x0000000b06009986 */ /* 0x0001e8000c10190a */
[----:B------:R-:W2:Y:S01]  /*0600*/  LDG.E R13, desc[UR10][R4.64+0x4] ;  /* 0x0000040a040d7981 */ /* 0x000ea2000c1e1900 */
[----:B------:R-:W-:Y:S01]  /*0610*/  @!P1 VIADD R0, R0, 0x1 ;  /* 0x0000000100009836 */ /* 0x000fe20000000000 */
[----:B--2---:R-:W-:-:S04]  /*0620*/  LOP3.LUT R3, R13, 0x80000001, RZ, 0xc0, !PT ;  /* 0x800000010d037812 */ /* 0x004fc800078ec0ff */
[----:B------:R-:W-:-:S13]  /*0630*/  ISETP.NE.AND P0, PT, R3, 0x1, PT ;  /* 0x000000010300780c */ /* 0x000fda0003f05270 */
[----:B------:R-:W1:Y:S02]  /*0640*/  @!P0 LDC.64 R8, c[0x0][0x390] ;  /* 0x0000e400ff088b82 */ /* 0x000e640000000a00 */
[----:B-1----:R-:W-:-:S05]  /*0650*/  @!P0 IMAD.WIDE R8, R0, 0x4, R8 ;  /* 0x0000000400088825 */ /* 0x002fca00078e0208 */
[----:B------:R1:W-:Y:S04]  /*0660*/  @!P0 STG.E desc[UR10][R8.64], R13 ;  /* 0x0000000d08008986 */ /* 0x0003e8000c10190a */
[----:B------:R-:W2:Y:S01]  /*0670*/  LDG.E R15, desc[UR10][R4.64+0x8] ;  /* 0x0000080a040f7981 */ /* 0x000ea2000c1e1900 */
[----:B------:R-:W-:Y:S02]  /*0680*/  @!P0 IADD3 R0, PT, PT, R0, 0x1, RZ ;  /* 0x0000000100008810 */ /* 0x000fe40007ffe0ff */
[----:B--2---:R-:W-:-:S04]  /*0690*/  LOP3.LUT R3, R15, 0x80000001, RZ, 0xc0, !PT ;  /* 0x800000010f037812 */ /* 0x004fc800078ec0ff */
[----:B------:R-:W-:-:S13]  /*06a0*/  ISETP.NE.AND P1, PT, R3, 0x1, PT ;  /* 0x000000010300780c */ /* 0x000fda0003f25270 */
[----:B0-----:R-:W0:Y:S02]  /*06b0*/  @!P1 LDC.64 R6, c[0x0][0x390] ;  /* 0x0000e400ff069b82 */ /* 0x001e240000000a00 */
[----:B0-----:R-:W-:-:S05]  /*06c0*/  @!P1 IMAD.WIDE R6, R0, 0x4, R6 ;  /* 0x0000000400069825 */ /* 0x001fca00078e0206 */
[----:B------:R2:W-:Y:S04]  /*06d0*/  @!P1 STG.E desc[UR10][R6.64], R15 ;  /* 0x0000000f06009986 */ /* 0x0005e8000c10190a */
[----:B------:R-:W3:Y:S01]  /*06e0*/  LDG.E R11, desc[UR10][R4.64+0xc] ;  /* 0x00000c0a040b7981 */ /* 0x000ee2000c1e1900 */
[----:B------:R-:W-:Y:S02]  /*06f0*/  @!P1 VIADD R0, R0, 0x1 ;  /* 0x0000000100009836 */ /* 0x000fe40000000000 */
[----:B------:R-:W-:Y:S01]  /*0700*/  VIADD R2, R2, 0x4 ;  /* 0x0000000402027836 */ /* 0x000fe20000000000 */
[----:B---3--:R-:W-:-:S04]  /*0710*/  LOP3.LUT R3, R11, 0x80000001, RZ, 0xc0, !PT ;  /* 0x800000010b037812 */ /* 0x008fc800078ec0ff */
[----:B------:R-:W-:-:S13]  /*0720*/  ISETP.NE.AND P0, PT, R3, 0x1, PT ;  /* 0x000000010300780c */ /* 0x000fda0003f05270 */
[----:B-1----:R-:W0:Y:S02]  /*0730*/  @!P0 LDC.64 R8, c[0x0][0x390] ;  /* 0x0000e400ff088b82 */ /* 0x002e240000000a00 */
[C---:B0-----:R-:W-:Y:S01]  /*0740*/  @!P0 IMAD.WIDE R8, R0.reuse, 0x4, R8 ;  /* 0x0000000400088825 */ /* 0x041fe200078e0208 */
[----:B------:R-:W-:-:S04]  /*0750*/  @!P0 IADD3 R0, PT, PT, R0, 0x1, RZ ;  /* 0x0000000100008810 */ /* 0x000fc80007ffe0ff */
[----:B------:R2:W-:Y:S03]  /*0760*/  @!P0 STG.E desc[UR10][R8.64], R11 ;  /* 0x0000000b08008986 */ /* 0x0005e6000c10190a */
.L_x_3:
[----:B------:R-:W-:Y:S05]  /*0770*/  BRA.U !UP1, `(.L_x_0) ;  /* 0x00000001097c7547 */ /* 0x000fea000b800000 */
[----:B------:R-:W-:Y:S02]  /*0780*/  UISETP.NE.AND UP0, UPT, UR5, 0x1, UPT ;  /* 0x000000010500788c */ /* 0x000fe4000bf05270 */
[----:B------:R-:W-:-:S04]  /*0790*/  ULOP3.LUT UR4, UR4, 0x1, URZ, 0xc0, !UPT ;  /* 0x0000000104047892 */ /* 0x000fc8000f8ec0ff */
[----:B------:R-:W-:-:S03]  /*07a0*/  UISETP.NE.U32.AND UP1, UPT, UR4, 0x1, UPT ;  /* 0x000000010400788c */ /* 0x000fc6000bf25070 */
[----:B------:R-:W-:Y:S08]  /*07b0*/  BRA.U !UP0, `(.L_x_4) ;  /* 0x0000000108447547 */ /* 0x000ff0000b800000 */
[----:B------:R-:W1:Y:S02]  /*07c0*/  LDC.64 R4, c[0x0][0x380] ;  /* 0x0000e000ff047b82 */ /* 0x000e640000000a00 */
[----:B-1----:R-:W-:-:S05]  /*07d0*/  IMAD.WIDE.U32 R4, R2, 0x4, R4 ;  /* 0x0000000402047825 */ /* 0x002fca00078e0004 */
[----:B0-2---:R-:W2:Y:S02]  /*07e0*/  LDG.E R11, desc[UR10][R4.64] ;  /* 0x0000000a040b7981 */ /* 0x005ea4000c1e1900 */
[----:B--2---:R-:W-:-:S04]  /*07f0*/  LOP3.LUT R3, R11, 0x80000001, RZ, 0xc0, !PT ;  /* 0x800000010b037812 */ /* 0x004fc800078ec0ff */
[----:B------:R-:W-:-:S13]  /*0800*/  ISETP.NE.AND P0, PT, R3, 0x1, PT ;  /* 0x000000010300780c */ /* 0x000fda0003f05270 */
[----:B------:R-:W0:Y:S02]  /*0810*/  @!P0 LDC.64 R6, c[0x0][0x390] ;  /* 0x0000e400ff068b82 */ /* 0x000e240000000a00 */
[----:B0-----:R-:W-:-:S05]  /*0820*/  @!P0 IMAD.WIDE R6, R0, 0x4, R6 ;  /* 0x0000000400068825 */ /* 0x001fca00078e0206 */
[----:B------:R1:W-:Y:S04]  /*0830*/  @!P0 STG.E desc[UR10][R6.64], R11 ;  /* 0x0000000b06008986 */ /* 0x0003e8000c10190a */
[----:B------:R-:W2:Y:S01]  /*0840*/  LDG.E R13, desc[UR10][R4.64+0x4] ;  /* 0x0000040a040d7981 */ /* 0x000ea2000c1e1900 */
[----:B------:R-:W-:Y:S02]  /*0850*/  @!P0 VIADD R0, R0, 0x1 ;  /* 0x0000000100008836 */ /* 0x000fe40000000000 */
[----:B------:R-:W-:Y:S01]  /*0860*/  VIADD R2, R2, 0x2 ;  /* 0x0000000202027836 */ /* 0x000fe20000000000 */
[----:B--2---:R-:W-:-:S04]  /*0870*/  LOP3.LUT R3, R13, 0x80000001, RZ, 0xc0, !PT ;  /* 0x800000010d037812 */ /* 0x004fc800078ec0ff */
[----:B------:R-:W-:-:S13]  /*0880*/  ISETP.NE.AND P1, PT, R3, 0x1, PT ;  /* 0x000000010300780c */ /* 0x000fda0003f25270 */
[----:B------:R-:W0:Y:S02]  /*0890*/  @!P1 LDC.64 R8, c[0x0][0x390] ;  /* 0x0000e400ff089b82 */ /* 0x000e240000000a00 */
[C---:B0-----:R-:W-:Y:S01]  /*08a0*/  @!P1 IMAD.WIDE R8, R0.reuse, 0x4, R8 ;  /* 0x0000000400089825 */ /* 0x041fe200078e0208 */
[----:B------:R-:W-:-:S04]  /*08b0*/  @!P1 IADD3 R0, PT, PT, R0, 0x1, RZ ;  /* 0x0000000100009810 */ /* 0x000fc80007ffe0ff */
[----:B------:R1:W-:Y:S03]  /*08c0*/  @!P1 STG.E desc[UR10][R8.64], R13 ;  /* 0x0000000d08009986 */ /* 0x0003e6000c10190a */
.L_x_4:
[----:B------:R-:W-:Y:S05]  /*08d0*/  BRA.U UP1, `(.L_x_0) ;  /* 0x0000000101247547 */ /* 0x000fea000b800000 */
[----:B------:R-:W3:Y:S02]  /*08e0*/  LDC.64 R4, c[0x0][0x380] ;  /* 0x0000e000ff047b82 */ /* 0x000ee40000000a00 */
[----:B---3--:R-:W-:-:S06]  /*08f0*/  IMAD.WIDE.U32 R2, R2, 0x4, R4 ;  /* 0x0000000402027825 */ /* 0x008fcc00078e0004 */
[----:B------:R-:W3:Y:S02]  /*0900*/  LDG.E R3, desc[UR10][R2.64] ;  /* 0x0000000a02037981 */ /* 0x000ee4000c1e1900 */
[----:B---3--:R-:W-:-:S04]  /*0910*/  LOP3.LUT R4, R3, 0x80000001, RZ, 0xc0, !PT ;  /* 0x8000000103047812 */ /* 0x008fc800078ec0ff */
[----:B------:R-:W-:-:S13]  /*0920*/  ISETP.NE.AND P0, PT, R4, 0x1, PT ;  /* 0x000000010400780c */ /* 0x000fda0003f05270 */
[----:B------:R-:W3:Y:S02]  /*0930*/  @!P0 LDC.64 R4, c[0x0][0x390] ;  /* 0x0000e400ff048b82 */ /* 0x000ee40000000a00 */
[----:B---3--:R-:W-:-:S04]  /*0940*/  @!P0 IMAD.WIDE R4, R0, 0x4, R4 ;  /* 0x0000000400048825 */ /* 0x008fc800078e0204 */
[----:B------:R-:W-:Y:S01]  /*0950*/  @!P0 VIADD R0, R0, 0x1 ;  /* 0x0000000100008836 */ /* 0x000fe20000000000 */
[----:B------:R3:W-:Y:S06]  /*0960*/  @!P0 STG.E desc[UR10][R4.64], R3 ;  /* 0x0000000304008986 */ /* 0x0007ec000c10190a */
.L_x_0:
[----:B---3--:R-:W3:Y:S02]  /*0970*/  LDC.64 R2, c[0x0][0x398] ;  /* 0x0000e600ff027b82 */ /* 0x008ee40000000a00 */
[----:B---3--:R-:W-:Y:S01]  /*0980*/  STG.E desc[UR10][R2.64], R0 ;  /* 0x0000000002007986 */ /* 0x008fe2000c10190a */
[----:B------:R-:W-:Y:S05]  /*0990*/  EXIT ;  /* 0x000000000000794d */ /* 0x000fea0003800000 */
.L_x_5:
[----:B------:R-:W-:-:S00]  /*09a0*/  BRA `(.L_x_5) ;  /* 0xfffffffc00fc7947 */ /* 0x000fc0000383ffff */
[----:B------:R-:W-:-:S00]  /*09b0*/  NOP ;  /* 0x0000000000007918 */ /* 0x000fc00000000000 */
        /* <DEDUP_REMOVED lines=12> */
.L_x_6:


//--------------------- .nv.shared.reserved.0     --------------------------
	.section	.nv.shared.reserved.0,"aw",@nobits
	.weak		__nv_reservedSMEM_offset_0_alias
	.size		__nv_reservedSMEM_offset_0_alias, 0, 64
	.other		__nv_reservedSMEM_offset_0_alias,@"STO_CUDA_RESERVED_SHARED STV_DEFAULT"
__nv_reservedSMEM_offset_0_alias:
	.zero		0
	.zero		64


//--------------------- .nv.constant0._Z4kernPiiS_S_ --------------------------
	.section	.nv.constant0._Z4kernPiiS_S_,"a",@progbits
	.sectionflags	@""
	.align	4
.nv.constant0._Z4kernPiiS_S_:
	.zero		928


//--------------------- SYMBOLS --------------------------

	.type		.nv.reservedSmem.offset0,@object
	.size		.nv.reservedSmem.offset0,0x4
